	.headerflags	@"EF_CUDA_TEXMODE_UNIFIED EF_CUDA_64BIT_ADDRESS EF_CUDA_ACCELERATORS EF_CUDA_SM90 EF_CUDA_VIRTUAL_SM(EF_CUDA_SM90)"
	.elftype	@"ET_EXEC"


//--------------------- .nv.info                  --------------------------
	.section	.nv.info,"",@"SHT_CUDA_INFO"
	.align	4


	//----- nvinfo : EIATTR_REGCOUNT
	.align		4
        /*0000*/ 	.byte	0x04, 0x2f
        /*0002*/ 	.short	(.L_1 - .L_0)
	.align		4
.L_0:
        /*0004*/ 	.word	index@(triton_poi_fused_convolution_1)
        /*0008*/ 	.word	0x0000000c


	//----- nvinfo : EIATTR_MIN_STACK_SIZE
	.align		4
.L_1:
        /*000c*/ 	.byte	0x04, 0x12
        /*000e*/ 	.short	(.L_3 - .L_2)
	.align		4
.L_2:
        /*0010*/ 	.word	index@(triton_poi_fused_convolution_1)
        /*0014*/ 	.word	0x00000000


	//----- nvinfo : EIATTR_FRAME_SIZE
	.align		4
.L_3:
        /*0018*/ 	.byte	0x04, 0x11
        /*001a*/ 	.short	(.L_5 - .L_4)
	.align		4
.L_4:
        /*001c*/ 	.word	index@(triton_poi_fused_convolution_1)
        /*0020*/ 	.word	0x00000000


	//----- nvinfo : EIATTR_MIN_STACK_SIZE
	.align		4
.L_5:
        /*0024*/ 	.byte	0x04, 0x12
        /*0026*/ 	.short	(.L_7 - .L_6)
	.align		4
.L_6:
        /*0028*/ 	.word	index@(triton_poi_fused_convolution_1)
        /*002c*/ 	.word	0x00000000
.L_7:


//--------------------- .nv.info.triton_poi_fused_convolution_1 --------------------------
	.section	.nv.info.triton_poi_fused_convolution_1,"",@"SHT_CUDA_INFO"
	.sectionflags	@""
	.align	4


	//----- nvinfo : EIATTR_CUDA_API_VERSION
	.align		4
        /*0000*/ 	.byte	0x04, 0x37
        /*0002*/ 	.short	(.L_9 - .L_8)
.L_8:
        /*0004*/ 	.word	0x0000007c


	//----- nvinfo : EIATTR_KPARAM_INFO
	.align		4
.L_9:
        /*0008*/ 	.byte	0x04, 0x17
        /*000a*/ 	.short	(.L_11 - .L_10)
.L_10:
        /*000c*/ 	.word	0x00000000
        /*0010*/ 	.short	0x0002
        /*0012*/ 	.short	0x0010
        /*0014*/ 	.byte	0x00, 0xf0, 0x11, 0x00


	//----- nvinfo : EIATTR_KPARAM_INFO
	.align		4
.L_11:
        /*0018*/ 	.byte	0x04, 0x17
        /*001a*/ 	.short	(.L_13 - .L_12)
.L_12:
        /*001c*/ 	.word	0x00000000
        /*0020*/ 	.short	0x0001
        /*0022*/ 	.short	0x0008
        /*0024*/ 	.byte	0x00, 0xf4, 0x21, 0x00


	//----- nvinfo : EIATTR_KPARAM_INFO
	.align		4
.L_13:
        /*0028*/ 	.byte	0x04, 0x17
        /*002a*/ 	.short	(.L_15 - .L_14)
.L_14:
        /*002c*/ 	.word	0x00000000
        /*0030*/ 	.short	0x0000
        /*0032*/ 	.short	0x0000
        /*0034*/ 	.byte	0x00, 0xf4, 0x21, 0x00


	//----- nvinfo : EIATTR_SPARSE_MMA_MASK
	.align		4
.L_15:
        /*0038*/ 	.byte	0x03, 0x50
        /*003a*/ 	.short	0x0000


	//----- nvinfo : EIATTR_MAXREG_COUNT
	.align		4
        /*003c*/ 	.byte	0x03, 0x1b
        /*003e*/ 	.short	0x00ff


	//----- nvinfo : EIATTR_EXIT_INSTR_OFFSETS
	.align		4
        /*0040*/ 	.byte	0x04, 0x1c
        /*0042*/ 	.short	(.L_17 - .L_16)


	//   ....[0]....
.L_16:
        /*0044*/ 	.word	0x00000170


	//----- nvinfo : EIATTR_REQNTID
	.align		4
.L_17:
        /*0048*/ 	.byte	0x04, 0x10
        /*004a*/ 	.short	(.L_19 - .L_18)
.L_18:
        /*004c*/ 	.word	0x00000080
        /*0050*/ 	.word	0x00000001
        /*0054*/ 	.word	0x00000001


	//----- nvinfo : EIATTR_CBANK_PARAM_SIZE
	.align		4
.L_19:
        /*0058*/ 	.byte	0x03, 0x19
        /*005a*/ 	.short	0x0014


	//----- nvinfo : EIATTR_PARAM_CBANK
	.align		4
        /*005c*/ 	.byte	0x04, 0x0a
        /*005e*/ 	.short	(.L_21 - .L_20)
	.align		4
.L_20:
        /*0060*/ 	.word	index@(.nv.constant0.triton_poi_fused_convolution_1)
        /*0064*/ 	.short	0x0210
        /*0066*/ 	.short	0x0014


	//----- nvinfo : EIATTR_SW_WAR
	.align		4
.L_21:
        /*0068*/ 	.byte	0x04, 0x36
        /*006a*/ 	.short	(.L_23 - .L_22)
.L_22:
        /*006c*/ 	.word	0x00000008
.L_23:


//--------------------- .nv.callgraph             --------------------------
	.section	.nv.callgraph,"",@"SHT_CUDA_CALLGRAPH"
	.align	4
	.sectionentsize	8
	.align		4
        /*0000*/ 	.word	0x00000000
	.align		4
        /*0004*/ 	.word	0xffffffff
	.align		4
        /*0008*/ 	.word	0x00000000
	.align		4
        /*000c*/ 	.word	0xfffffffe
	.align		4
        /*0010*/ 	.word	0x00000000
	.align		4
        /*0014*/ 	.word	0xfffffffd
	.align		4
        /*0018*/ 	.word	0x00000000
	.align		4
        /*001c*/ 	.word	0xfffffffc


//--------------------- .text.triton_poi_fused_convolution_1 --------------------------
	.section	.text.triton_poi_fused_convolution_1,"ax",@progbits
	.align	128
        .global         triton_poi_fused_convolution_1
        .type           triton_poi_fused_convolution_1,@function
        .size           triton_poi_fused_convolution_1,(.L_x_1 - triton_poi_fused_convolution_1)
        .other          triton_poi_fused_convolution_1,@"STO_CUDA_ENTRY STV_DEFAULT"
triton_poi_fused_convolution_1:
.text.triton_poi_fused_convolution_1:
[----:B------:R-:W-:Y:S01]  /*0000*/  LDC R1, c[0x0][0x28] ;  /* 0x00000a00ff017b82 */ /* 0x000fe20000000800 */
[----:B------:R-:W1:Y:S07]  /*0010*/  S2R R0, SR_TID.X ;  /* 0x0000000000007919 */ /* 0x000e6e0000002100 */
[----:B------:R-:W2:Y:S01]  /*0020*/  LDC.64 R4, c[0x0][0x218] ;  /* 0x00008600ff047b82 */ /* 0x000ea20000000a00 */
[----:B------:R-:W-:Y:S01]  /*0030*/  ULDC.64 UR4, c[0x0][0x208] ;  /* 0x0000820000047ab9 */ /* 0x000fe20000000a00 */
[----:B------:R-:W3:Y:S06]  /*0040*/  S2R R7, SR_CTAID.X ;  /* 0x0000000000077919 */ /* 0x000eec0000002500 */
[----:B------:R-:W4:Y:S01]  /*0050*/  LDC.64 R2, c[0x0][0x210] ;  /* 0x00008400ff027b82 */ /* 0x000f220000000a00 */
[----:B-1----:R-:W-:Y:S01]  /*0060*/  IMAD.SHL.U32 R0, R0, 0x2, RZ ;  /* 0x0000000200007824 */ /* 0x002fe200078e00ff */
[----:B---3--:R-:W-:-:S04]  /*0070*/  SHF.R.S32.HI R6, RZ, 0x17, R7 ;  /* 0x00000017ff067819 */ /* 0x008fc80000011407 */
[----:B------:R-:W-:Y:S02]  /*0080*/  LOP3.LUT R0, R0, 0xfe, RZ, 0xc0, !PT ;  /* 0x000000fe00007812 */ /* 0x000fe400078ec0ff */
[----:B------:R-:W-:-:S03]  /*0090*/  SGXT R6, R6, 0x1 ;  /* 0x000000010606781a */ /* 0x000fc60000000200 */
[----:B------:R-:W-:-:S04]  /*00a0*/  IMAD R7, R7, 0x100, R0 ;  /* 0x0000010007077824 */ /* 0x000fc800078e0200 */
[----:B----4-:R-:W-:Y:S01]  /*00b0*/  IMAD.WIDE R2, R7, 0x4, R2 ;  /* 0x0000000407027825 */ /* 0x010fe200078e0202 */
[----:B------:R-:W-:-:S04]  /*00c0*/  LEA.HI R6, R6, R7, RZ, 0x6 ;  /* 0x0000000706067211 */ /* 0x000fc800078f30ff */
[----:B------:R-:W-:-:S04]  /*00d0*/  SHF.R.S32.HI R6, RZ, 0x6, R6 ;  /* 0x00000006ff067819 */ /* 0x000fc80000011406 */
[----:B------:R-:W-:-:S04]  /*00e0*/  LEA.HI R0, R6, R6, RZ, 0x5 ;  /* 0x0000000606007211 */ /* 0x000fc800078f28ff */
[----:B------:R-:W-:-:S05]  /*00f0*/  LOP3.LUT R9, R0, 0xffffffe0, RZ, 0xc0, !PT ;  /* 0xffffffe000097812 */ /* 0x000fca00078ec0ff */
[----:B------:R-:W-:Y:S02]  /*0100*/  IMAD.IADD R9, R6, 0x1, -R9 ;  /* 0x0000000106097824 */ /* 0x000fe400078e0a09 */
[----:B------:R-:W3:Y:S02]  /*0110*/  LDG.E.64 R6, desc[UR4][R2.64] ;  /* 0x0000000402067981 */ /* 0x000ee4000c1e1b00 */
[----:B--2---:R-:W-:-:S06]  /*0120*/  IMAD.WIDE R4, R9, 0x4, R4 ;  /* 0x0000000409047825 */ /* 0x004fcc00078e0204 */
[----:B------:R-:W3:Y:S02]  /*0130*/  LDG.E.EL R4, desc[UR4][R4.64] ;  /* 0x0000000404047981 */ /* 0x000ee4000c2e1900 */
[--C-:B---3--:R-:W-:Y:S01]  /*0140*/  FADD R6, R6, R4.reuse ;  /* 0x0000000406067221 */ /* 0x108fe20000000000 */
[----:B------:R-:W-:-:S05]  /*0150*/  FADD R7, R7, R4 ;  /* 0x0000000407077221 */ /* 0x000fca0000000000 */
[----:B------:R-:W-:Y:S01]  /*0160*/  STG.E.64 desc[UR4][R2.64], R6 ;  /* 0x0000000602007986 */ /* 0x000fe2000c101b04 */
[----:B------:R-:W-:Y:S05]  /*0170*/  EXIT ;  /* 0x000000000000794d */ /* 0x000fea0003800000 */
.L_x_0:
[----:B------:R-:W-:-:S00]  /*0180*/  BRA `(.L_x_0) ;  /* 0xfffffffc00fc7947 */ /* 0x000fc0000383ffff */
[----:B------:R-:W-:-:S00]  /*0190*/  NOP ;  /* 0x0000000000007918 */ /* 0x000fc00000000000 */
        /* <DEDUP_REMOVED lines=14> */
.L_x_1:


//--------------------- .nv.constant0.triton_poi_fused_convolution_1 --------------------------
	.section	.nv.constant0.triton_poi_fused_convolution_1,"a",@progbits
	.sectionflags	@""
	.align	4
.nv.constant0.triton_poi_fused_convolution_1:
	.zero		548
